	.headerflags	@"EF_CUDA_TEXMODE_UNIFIED EF_CUDA_64BIT_ADDRESS EF_CUDA_SM89 EF_CUDA_VIRTUAL_SM(EF_CUDA_SM89)"
	.elftype	@"ET_EXEC"


//--------------------- .nv.info                  --------------------------
	.section	.nv.info,"",@"SHT_CUDA_INFO"
	.align	4


	//----- nvinfo : EIATTR_REGCOUNT
	.align		4
        /*0000*/ 	.byte	0x04, 0x2f
        /*0002*/ 	.short	(.L_1 - .L_0)
	.align		4
.L_0:
        /*0004*/ 	.word	index@(triton__0d1d2de)
        /*0008*/ 	.word	0x0000000c


	//----- nvinfo : EIATTR_MAX_STACK_SIZE
	.align		4
.L_1:
        /*000c*/ 	.byte	0x04, 0x23
        /*000e*/ 	.short	(.L_3 - .L_2)
	.align		4
.L_2:
        /*0010*/ 	.word	index@(triton__0d1d2de)
        /*0014*/ 	.word	0x00000000


	//----- nvinfo : EIATTR_MIN_STACK_SIZE
	.align		4
.L_3:
        /*0018*/ 	.byte	0x04, 0x12
        /*001a*/ 	.short	(.L_5 - .L_4)
	.align		4
.L_4:
        /*001c*/ 	.word	index@(triton__0d1d2de)
        /*0020*/ 	.word	0x00000000


	//----- nvinfo : EIATTR_FRAME_SIZE
	.align		4
.L_5:
        /*0024*/ 	.byte	0x04, 0x11
        /*0026*/ 	.short	(.L_7 - .L_6)
	.align		4
.L_6:
        /*0028*/ 	.word	index@(triton__0d1d2de)
        /*002c*/ 	.word	0x00000000
.L_7:


//--------------------- .nv.info.triton__0d1d2de  --------------------------
	.section	.nv.info.triton__0d1d2de,"",@"SHT_CUDA_INFO"
	.align	4


	//----- nvinfo : EIATTR_CUDA_API_VERSION
	.align		4
        /*0000*/ 	.byte	0x04, 0x37
        /*0002*/ 	.short	(.L_9 - .L_8)
.L_8:
        /*0004*/ 	.word	0x0000007b


	//----- nvinfo : EIATTR_PARAM_CBANK
	.align		4
.L_9:
        /*0008*/ 	.byte	0x04, 0x0a
        /*000a*/ 	.short	(.L_11 - .L_10)
	.align		4
.L_10:
        /*000c*/ 	.word	index@(.nv.constant0.triton__0d1d2de)
        /*0010*/ 	.short	0x0160
        /*0012*/ 	.short	0x0014


	//----- nvinfo : EIATTR_CBANK_PARAM_SIZE
	.align		4
.L_11:
        /*0014*/ 	.byte	0x03, 0x19
        /*0016*/ 	.short	0x0014


	//----- nvinfo : EIATTR_KPARAM_INFO
	.align		4
        /*0018*/ 	.byte	0x04, 0x17
        /*001a*/ 	.short	(.L_13 - .L_12)
.L_12:
        /*001c*/ 	.word	0x00000000
        /*0020*/ 	.short	0x0002
        /*0022*/ 	.short	0x0010
        /*0024*/ 	.byte	0x00, 0xf0, 0x11, 0x00


	//----- nvinfo : EIATTR_KPARAM_INFO
	.align		4
.L_13:
        /*0028*/ 	.byte	0x04, 0x17
        /*002a*/ 	.short	(.L_15 - .L_14)
.L_14:
        /*002c*/ 	.word	0x00000000
        /*0030*/ 	.short	0x0001
        /*0032*/ 	.short	0x0008
        /*0034*/ 	.byte	0x00, 0xf0, 0x21, 0x00


	//----- nvinfo : EIATTR_KPARAM_INFO
	.align		4
.L_15:
        /*0038*/ 	.byte	0x04, 0x17
        /*003a*/ 	.short	(.L_17 - .L_16)
.L_16:
        /*003c*/ 	.word	0x00000000
        /*0040*/ 	.short	0x0000
        /*0042*/ 	.short	0x0000
        /*0044*/ 	.byte	0x00, 0xf0, 0x21, 0x00


	//----- nvinfo : EIATTR_MAXREG_COUNT
	.align		4
.L_17:
        /*0048*/ 	.byte	0x03, 0x1b
        /*004a*/ 	.short	0x00ff


	//----- nvinfo : EIATTR_EXIT_INSTR_OFFSETS
	.align		4
        /*004c*/ 	.byte	0x04, 0x1c
        /*004e*/ 	.short	(.L_19 - .L_18)


	//   ....[0]....
.L_18:
        /*0050*/ 	.word	0x000001e0


	//----- nvinfo : EIATTR_MAX_THREADS
	.align		4
.L_19:
        /*0054*/ 	.byte	0x04, 0x05
        /*0056*/ 	.short	(.L_21 - .L_20)
.L_20:
        /*0058*/ 	.word	0x00000100
        /*005c*/ 	.word	0x00000001
        /*0060*/ 	.word	0x00000001
.L_21:


//--------------------- .nv.rel.action            --------------------------
	.section	.nv.rel.action,"",@"SHT_CUDA_RELOCINFO"
	.align	8
	.sectionentsize	8
        /*0000*/ 	.byte	0x73, 0x00, 0x00, 0x00, 0x00, 0x00, 0x00, 0x00, 0x00, 0x00, 0x00, 0x11, 0x25, 0x00, 0x05, 0x36


//--------------------- .nv.constant0.triton__0d1d2de --------------------------
	.section	.nv.constant0.triton__0d1d2de,"a",@progbits
	.align	4
.nv.constant0.triton__0d1d2de:
	.zero		372


//--------------------- .text.triton__0d1d2de     --------------------------
	.section	.text.triton__0d1d2de,"ax",@progbits
	.sectioninfo	@"SHI_REGISTERS=12"
	.align	128
        .global         triton__0d1d2de
        .type           triton__0d1d2de,@function
        .size           triton__0d1d2de,(.L_x_1 - triton__0d1d2de)
        .other          triton__0d1d2de,@"STO_CUDA_ENTRY STV_DEFAULT"
triton__0d1d2de:
.text.triton__0d1d2de:
[----:B------:R-:W-:-:S02]  /*0000*/  IMAD.MOV.U32 R1, RZ, RZ, c[0x0][0x28] ;  /* 0x00000a00ff017624 */ /* 0x000fc400078e00ff */
[----:B------:R-:W0:Y:S01]  /*0010*/  S2R R0, SR_TID.X ;  /* 0x0000000000007919 */ /* 0x000e220000002100 */
[----:B------:R-:W-:Y:S01]  /*0020*/  IMAD.MOV.U32 R9, RZ, RZ, 0x2 ;  /* 0x00000002ff097424 */ /* 0x000fe200078e00ff */
[----:B------:R-:W-:Y:S02]  /*0030*/  ULDC.64 UR4, c[0x0][0x118] ;  /* 0x0000460000047ab9 */ /* 0x000fe40000000a00 */
[----:B------:R-:W1:Y:S01]  /*0040*/  S2R R5, SR_CTAID.X ;  /* 0x0000000000057919 */ /* 0x000e620000002500 */
[----:B0-----:R-:W-:-:S05]  /*0050*/  IMAD.SHL.U32 R0, R0, 0x2, RZ ;  /* 0x0000000200007824 */ /* 0x001fca00078e00ff */
[----:B------:R-:W-:-:S05]  /*0060*/  LOP3.LUT R0, R0, 0x1fe, RZ, 0xc0, !PT ;  /* 0x000001fe00007812 */ /* 0x000fca00078ec0ff */
[----:B-1----:R-:W-:Y:S01]  /*0070*/  IMAD R0, R5, 0x200, R0 ;  /* 0x0000020005007824 */ /* 0x002fe200078e0200 */
[----:B------:R-:W-:-:S04]  /*0080*/  SHF.R.S32.HI R5, RZ, 0x16, R5 ;  /* 0x00000016ff057819 */ /* 0x000fc80000011405 */
[----:B------:R-:W-:Y:S02]  /*0090*/  SHF.R.S32.HI R3, RZ, 0x1f, R0 ;  /* 0x0000001fff037819 */ /* 0x000fe40000011400 */
[----:B------:R-:W-:Y:S02]  /*00a0*/  SGXT R5, R5, 0x1 ;  /* 0x000000010505781a */ /* 0x000fe40000000200 */
[-C--:B------:R-:W-:Y:S02]  /*00b0*/  LEA.HI R3, R3, R0.reuse, RZ, 0x8 ;  /* 0x0000000003037211 */ /* 0x080fe400078f40ff */
[----:B------:R-:W-:Y:S02]  /*00c0*/  LEA.HI R5, R5, R0, RZ, 0xb ;  /* 0x0000000005057211 */ /* 0x000fe400078f58ff */
[----:B------:R-:W-:Y:S02]  /*00d0*/  SHF.R.S32.HI R2, RZ, 0x8, R3 ;  /* 0x00000008ff027819 */ /* 0x000fe40000011403 */
[----:B------:R-:W-:-:S02]  /*00e0*/  LOP3.LUT R3, R3, 0xffffff00, RZ, 0xc0, !PT ;  /* 0xffffff0003037812 */ /* 0x000fc400078ec0ff */
[----:B------:R-:W-:Y:S02]  /*00f0*/  LEA.HI R4, R2, R2, RZ, 0x3 ;  /* 0x0000000202047211 */ /* 0x000fe400078f18ff */
[----:B------:R-:W-:Y:S01]  /*0100*/  SHF.R.S32.HI R6, RZ, 0xb, R5 ;  /* 0x0000000bff067819 */ /* 0x000fe20000011405 */
[----:B------:R-:W-:Y:S01]  /*0110*/  IMAD.IADD R3, R0, 0x1, -R3 ;  /* 0x0000000100037824 */ /* 0x000fe200078e0a03 */
[----:B------:R-:W-:-:S03]  /*0120*/  LOP3.LUT R5, R4, 0x1ff8, RZ, 0xc0, !PT ;  /* 0x00001ff804057812 */ /* 0x000fc600078ec0ff */
[----:B------:R-:W-:Y:S02]  /*0130*/  IMAD R6, R6, 0x100, R3 ;  /* 0x0000010006067824 */ /* 0x000fe400078e0203 */
[----:B------:R-:W-:-:S04]  /*0140*/  IMAD.IADD R5, R2, 0x1, -R5 ;  /* 0x0000000102057824 */ /* 0x000fc800078e0a05 */
[----:B------:R-:W-:-:S04]  /*0150*/  IMAD R2, R5, 0x80000, R6 ;  /* 0x0008000005027824 */ /* 0x000fc800078e0206 */
[----:B------:R-:W-:-:S06]  /*0160*/  IMAD.WIDE R2, R2, R9, c[0x0][0x160] ;  /* 0x0000580002027625 */ /* 0x000fcc00078e0209 */
[----:B------:R-:W2:Y:S02]  /*0170*/  LDG.E R2, [R2.64] ;  /* 0x0000000402027981 */ /* 0x000ea4000c1e1900 */
[C---:B--2---:R-:W-:Y:S01]  /*0180*/  PRMT R4, R2.reuse, 0x7632, R4 ;  /* 0x0000763202047816 */ /* 0x044fe20000000004 */
[----:B------:R-:W-:-:S04]  /*0190*/  IMAD.U32 R6, R2, 0x10000, RZ ;  /* 0x0001000002067824 */ /* 0x000fc800078e00ff */
[----:B------:R-:W-:Y:S02]  /*01a0*/  IMAD.U32 R7, R4, 0x10000, RZ ;  /* 0x0001000004077824 */ /* 0x000fe400078e00ff */
[----:B------:R-:W-:-:S03]  /*01b0*/  IMAD.WIDE R4, R0, R9, c[0x0][0x168] ;  /* 0x00005a0000047625 */ /* 0x000fc600078e0209 */
[----:B------:R-:W-:-:S05]  /*01c0*/  F2FP.BF16.F32.PACK_AB R7, R7, R6 ;  /* 0x000000060707723e */ /* 0x000fca00000010ff */
[----:B------:R-:W-:Y:S01]  /*01d0*/  STG.E [R4.64], R7 ;  /* 0x0000000704007986 */ /* 0x000fe2000c101904 */
[----:B------:R-:W-:Y:S05]  /*01e0*/  EXIT ;  /* 0x000000000000794d */ /* 0x000fea0003800000 */
.L_x_0:
[----:B------:R-:W-:-:S00]  /*01f0*/  BRA `(.L_x_0) ;  /* 0xfffffff000007947 */ /* 0x000fc0000383ffff */
[----:B------:R-:W-:-:S00]  /*0200*/  NOP ;  /* 0x0000000000007918 */ /* 0x000fc00000000000 */
[----:B------:R-:W-:-:S00]  /*0210*/  NOP ;  /* 0x0000000000007918 */ /* 0x000fc00000000000 */
[----:B------:R-:W-:-:S00]  /*0220*/  NOP ;  /* 0x0000000000007918 */ /* 0x000fc00000000000 */
[----:B------:R-:W-:-:S00]  /*0230*/  NOP ;  /* 0x0000000000007918 */ /* 0x000fc00000000000 */
[----:B------:R-:W-:-:S00]  /*0240*/  NOP ;  /* 0x0000000000007918 */ /* 0x000fc00000000000 */
[----:B------:R-:W-:-:S00]  /*0250*/  NOP ;  /* 0x0000000000007918 */ /* 0x000fc00000000000 */
[----:B------:R-:W-:-:S00]  /*0260*/  NOP ;  /* 0x0000000000007918 */ /* 0x000fc00000000000 */
[----:B------:R-:W-:-:S00]  /*0270*/  NOP ;  /* 0x0000000000007918 */ /* 0x000fc00000000000 */
.L_x_1:
